//
// Generated by NVIDIA NVVM Compiler
//
// Compiler Build ID: CL-36424714
// Cuda compilation tools, release 13.0, V13.0.88
// Based on NVVM 20.0.0
//

.version 9.0
.target sm_100
.address_size 64

	// .globl	_Z6evolvePiS_ii

.visible .entry _Z6evolvePiS_ii(
	.param .u64 .ptr .align 1 _Z6evolvePiS_ii_param_0,
	.param .u64 .ptr .align 1 _Z6evolvePiS_ii_param_1,
	.param .u32 _Z6evolvePiS_ii_param_2,
	.param .u32 _Z6evolvePiS_ii_param_3
)
{
	.reg .pred 	%p<28>;
	.reg .b32 	%r<133>;
	.reg .b64 	%rd<25>;

	ld.param.u64 	%rd3, [_Z6evolvePiS_ii_param_0];
	ld.param.u64 	%rd4, [_Z6evolvePiS_ii_param_1];
	ld.param.u32 	%r66, [_Z6evolvePiS_ii_param_2];
	ld.param.u32 	%r67, [_Z6evolvePiS_ii_param_3];
	cvta.to.global.u64 	%rd1, %rd3;
	cvta.to.global.u64 	%rd2, %rd4;
	mov.u32 	%r68, %ctaid.x;
	mov.u32 	%r1, %ntid.x;
	mov.u32 	%r69, %tid.x;
	mad.lo.s32 	%r117, %r68, %r1, %r69;
	mov.u32 	%r70, %ctaid.y;
	mov.u32 	%r3, %ntid.y;
	mov.u32 	%r71, %tid.y;
	mad.lo.s32 	%r4, %r70, %r3, %r71;
	setp.ge.s32 	%p1, %r117, %r66;
	@%p1 bra 	$L__BB0_49;
	mov.u32 	%r72, %nctaid.y;
	mul.lo.s32 	%r5, %r3, %r72;
	add.s32 	%r6, %r4, -1;
	mov.u32 	%r73, %nctaid.x;
	mul.lo.s32 	%r7, %r1, %r73;
$L__BB0_2:
	setp.ge.s32 	%p2, %r4, %r67;
	@%p2 bra 	$L__BB0_48;
	add.s32 	%r9, %r117, -1;
	add.s32 	%r10, %r117, 1;
	mov.u32 	%r118, %r6;
	mov.u32 	%r119, %r4;
$L__BB0_4:
	setp.gt.s32 	%p3, %r117, 0;
	add.s32 	%r13, %r118, 2;
	@%p3 bra 	$L__BB0_6;
	rem.s32 	%r74, %r9, %r66;
	add.s32 	%r120, %r74, %r66;
	bra.uni 	$L__BB0_7;
$L__BB0_6:
	rem.s32 	%r120, %r9, %r66;
$L__BB0_7:
	setp.ne.s32 	%p4, %r13, 1;
	@%p4 bra 	$L__BB0_9;
	rem.s32 	%r75, %r118, %r67;
	add.s32 	%r121, %r75, %r67;
	bra.uni 	$L__BB0_10;
$L__BB0_9:
	rem.s32 	%r121, %r118, %r67;
$L__BB0_10:
	setp.lt.s32 	%p5, %r117, 1;
	mad.lo.s32 	%r76, %r120, %r66, %r121;
	mul.wide.s32 	%rd5, %r76, 4;
	add.s64 	%rd6, %rd1, %rd5;
	ld.global.u32 	%r20, [%rd6];
	@%p5 bra 	$L__BB0_12;
	rem.s32 	%r122, %r9, %r66;
	bra.uni 	$L__BB0_13;
$L__BB0_12:
	rem.s32 	%r77, %r9, %r66;
	add.s32 	%r122, %r77, %r66;
$L__BB0_13:
	setp.lt.s32 	%p6, %r117, 1;
	add.s32 	%r78, %r13, -1;
	rem.s32 	%r24, %r78, %r67;
	mad.lo.s32 	%r79, %r122, %r66, %r24;
	mul.wide.s32 	%rd7, %r79, 4;
	add.s64 	%rd8, %rd1, %rd7;
	ld.global.u32 	%r80, [%rd8];
	setp.eq.s32 	%p7, %r80, 1;
	selp.u32 	%r81, 1, 0, %p7;
	setp.eq.s32 	%p8, %r20, 1;
	selp.u32 	%r82, 1, 0, %p8;
	add.s32 	%r25, %r82, %r81;
	@%p6 bra 	$L__BB0_15;
	rem.s32 	%r123, %r9, %r66;
	bra.uni 	$L__BB0_16;
$L__BB0_15:
	rem.s32 	%r83, %r9, %r66;
	add.s32 	%r123, %r83, %r66;
$L__BB0_16:
	setp.lt.s32 	%p9, %r117, 0;
	rem.s32 	%r29, %r13, %r67;
	mad.lo.s32 	%r84, %r123, %r66, %r29;
	mul.wide.s32 	%rd9, %r84, 4;
	add.s64 	%rd10, %rd1, %rd9;
	ld.global.u32 	%r85, [%rd10];
	setp.eq.s32 	%p10, %r85, 1;
	selp.u32 	%r86, 1, 0, %p10;
	add.s32 	%r30, %r25, %r86;
	@%p9 bra 	$L__BB0_18;
	rem.s32 	%r124, %r117, %r66;
	bra.uni 	$L__BB0_19;
$L__BB0_18:
	rem.s32 	%r87, %r117, %r66;
	add.s32 	%r124, %r87, %r66;
$L__BB0_19:
	setp.eq.s32 	%p11, %r13, 1;
	@%p11 bra 	$L__BB0_21;
	rem.s32 	%r125, %r118, %r67;
	bra.uni 	$L__BB0_22;
$L__BB0_21:
	rem.s32 	%r88, %r118, %r67;
	add.s32 	%r125, %r88, %r67;
$L__BB0_22:
	setp.lt.s32 	%p12, %r117, 0;
	mad.lo.s32 	%r89, %r124, %r66, %r125;
	mul.wide.s32 	%rd11, %r89, 4;
	add.s64 	%rd12, %rd1, %rd11;
	ld.global.u32 	%r90, [%rd12];
	setp.eq.s32 	%p13, %r90, 1;
	selp.u32 	%r91, 1, 0, %p13;
	add.s32 	%r37, %r30, %r91;
	@%p12 bra 	$L__BB0_24;
	rem.s32 	%r126, %r117, %r66;
	bra.uni 	$L__BB0_25;
$L__BB0_24:
	rem.s32 	%r92, %r117, %r66;
	add.s32 	%r126, %r92, %r66;
$L__BB0_25:
	setp.lt.s32 	%p14, %r117, -1;
	mad.lo.s32 	%r93, %r126, %r66, %r29;
	mul.wide.s32 	%rd13, %r93, 4;
	add.s64 	%rd14, %rd1, %rd13;
	ld.global.u32 	%r94, [%rd14];
	setp.eq.s32 	%p15, %r94, 1;
	selp.u32 	%r95, 1, 0, %p15;
	add.s32 	%r41, %r37, %r95;
	@%p14 bra 	$L__BB0_27;
	rem.s32 	%r127, %r10, %r66;
	bra.uni 	$L__BB0_28;
$L__BB0_27:
	rem.s32 	%r96, %r10, %r66;
	add.s32 	%r127, %r96, %r66;
$L__BB0_28:
	setp.eq.s32 	%p16, %r13, 1;
	@%p16 bra 	$L__BB0_30;
	rem.s32 	%r128, %r118, %r67;
	bra.uni 	$L__BB0_31;
$L__BB0_30:
	rem.s32 	%r97, %r118, %r67;
	add.s32 	%r128, %r97, %r67;
$L__BB0_31:
	setp.lt.s32 	%p17, %r117, -1;
	mad.lo.s32 	%r98, %r127, %r66, %r128;
	mul.wide.s32 	%rd15, %r98, 4;
	add.s64 	%rd16, %rd1, %rd15;
	ld.global.u32 	%r99, [%rd16];
	setp.eq.s32 	%p18, %r99, 1;
	selp.u32 	%r100, 1, 0, %p18;
	add.s32 	%r48, %r41, %r100;
	@%p17 bra 	$L__BB0_33;
	rem.s32 	%r129, %r10, %r66;
	bra.uni 	$L__BB0_34;
$L__BB0_33:
	rem.s32 	%r101, %r10, %r66;
	add.s32 	%r129, %r101, %r66;
$L__BB0_34:
	setp.lt.s32 	%p19, %r117, -1;
	mad.lo.s32 	%r102, %r129, %r66, %r24;
	mul.wide.s32 	%rd17, %r102, 4;
	add.s64 	%rd18, %rd1, %rd17;
	ld.global.u32 	%r103, [%rd18];
	setp.eq.s32 	%p20, %r103, 1;
	selp.u32 	%r104, 1, 0, %p20;
	add.s32 	%r52, %r48, %r104;
	@%p19 bra 	$L__BB0_36;
	rem.s32 	%r130, %r10, %r66;
	bra.uni 	$L__BB0_37;
$L__BB0_36:
	rem.s32 	%r105, %r10, %r66;
	add.s32 	%r130, %r105, %r66;
$L__BB0_37:
	mad.lo.s32 	%r106, %r130, %r66, %r29;
	mul.wide.s32 	%rd19, %r106, 4;
	add.s64 	%rd20, %rd1, %rd19;
	ld.global.u32 	%r107, [%rd20];
	setp.eq.s32 	%p21, %r107, 1;
	selp.u32 	%r108, 1, 0, %p21;
	add.s32 	%r56, %r52, %r108;
	add.s32 	%r109, %r56, -4;
	setp.gt.u32 	%p22, %r109, -3;
	@%p22 bra 	$L__BB0_42;
	setp.gt.s32 	%p25, %r117, -1;
	@%p25 bra 	$L__BB0_40;
	rem.s32 	%r113, %r117, %r66;
	add.s32 	%r131, %r113, %r66;
	bra.uni 	$L__BB0_41;
$L__BB0_40:
	rem.s32 	%r131, %r117, %r66;
$L__BB0_41:
	mad.lo.s32 	%r114, %r131, %r66, %r119;
	mul.wide.s32 	%rd23, %r114, 4;
	add.s64 	%rd24, %rd2, %rd23;
	mov.b32 	%r115, 0;
	st.global.u32 	[%rd24], %r115;
	bra.uni 	$L__BB0_47;
$L__BB0_42:
	setp.ne.s32 	%p23, %r56, 3;
	@%p23 bra 	$L__BB0_47;
	setp.gt.s32 	%p24, %r117, -1;
	@%p24 bra 	$L__BB0_45;
	rem.s32 	%r110, %r117, %r66;
	add.s32 	%r132, %r110, %r66;
	bra.uni 	$L__BB0_46;
$L__BB0_45:
	rem.s32 	%r132, %r117, %r66;
$L__BB0_46:
	mad.lo.s32 	%r111, %r132, %r66, %r119;
	mul.wide.s32 	%rd21, %r111, 4;
	add.s64 	%rd22, %rd2, %rd21;
	mov.b32 	%r112, 1;
	st.global.u32 	[%rd22], %r112;
$L__BB0_47:
	add.s32 	%r119, %r119, %r5;
	add.s32 	%r118, %r118, %r5;
	add.s32 	%r116, %r118, 1;
	setp.lt.s32 	%p26, %r116, %r67;
	@%p26 bra 	$L__BB0_4;
$L__BB0_48:
	add.s32 	%r117, %r117, %r7;
	setp.lt.s32 	%p27, %r117, %r66;
	@%p27 bra 	$L__BB0_2;
$L__BB0_49:
	ret;

}


// ===== COMPILED SASS (sm_100) =====

	.target	sm_100

	.elftype	@"ET_EXEC"


//--------------------- .note.nv.tkinfo           --------------------------
	.section	.note.nv.tkinfo,"",@"SHT_NOTE"
	.sectionflags	@"SHF_NOTE_NV_TKINFO"
	.tkinfo
        /*0018*/ 	.word	0x00000002
        /*0030*/ 	.string	""
        /*0030*/ 	.string	"ptxas"
        /*0030*/ 	.string	"Cuda compilation tools, release 13.0, V13.0.88"
        /*0030*/ 	.string	"Build cuda_13.0.r13.0/compiler.36424714_0"
        /*0030*/ 	.string	"-arch sm_100 -m 64 "



//--------------------- .note.nv.cuinfo           --------------------------
	.section	.note.nv.cuinfo,"",@"SHT_NOTE"
	.sectionflags	@"SHF_NOTE_NV_CUINFO"
        /*0018*/ 	.short	0x0002
        /*001a*/ 	.short	0x0064
        /*001c*/ 	.short	0x0082
	.zero		2


//--------------------- .nv.info                  --------------------------
	.section	.nv.info,"",@"SHT_CUDA_INFO"
	.align	4


	//----- nvinfo : EIATTR_REGCOUNT
	.align		4
        /*0000*/ 	.byte	0x04, 0x2f
        /*0002*/ 	.short	(.L_1 - .L_0)
	.align		4
.L_0:
        /*0004*/ 	.word	index@(_Z6evolvePiS_ii)
        /*0008*/ 	.word	0x0000001f


	//----- nvinfo : EIATTR_FRAME_SIZE
	.align		4
.L_1:
        /*000c*/ 	.byte	0x04, 0x11
        /*000e*/ 	.short	(.L_3 - .L_2)
	.align		4
.L_2:
        /*0010*/ 	.word	index@(_Z6evolvePiS_ii)
        /*0014*/ 	.word	0x00000000


	//----- nvinfo : EIATTR_MIN_STACK_SIZE
	.align		4
.L_3:
        /*0018*/ 	.byte	0x04, 0x12
        /*001a*/ 	.short	(.L_5 - .L_4)
	.align		4
.L_4:
        /*001c*/ 	.word	index@(_Z6evolvePiS_ii)
        /*0020*/ 	.word	0x00000000
.L_5:


//--------------------- .nv.compat                --------------------------
	.section	.nv.compat,"",@"SHT_CUDA_COMPAT_INFO"
	.align	4
        /*0000*/ 	.byte	0x02, 0x09, 0x00, 0x00, 0x02, 0x02, 0x01, 0x00, 0x02, 0x05, 0x05, 0x00, 0x03, 0x07, 0x01, 0x01
        /*0010*/ 	.byte	0x02, 0x03, 0x00, 0x00, 0x02, 0x06, 0x01, 0x00, 0x04, 0x0b, 0x08, 0x00, 0x09, 0x00, 0x00, 0x00
        /*0020*/ 	.byte	0x00, 0x00, 0x00, 0x00


//--------------------- .nv.info._Z6evolvePiS_ii  --------------------------
	.section	.nv.info._Z6evolvePiS_ii,"",@"SHT_CUDA_INFO"
	.sectionflags	@""
	.align	4


	//----- nvinfo : EIATTR_CUDA_API_VERSION
	.align		4
        /*0000*/ 	.byte	0x04, 0x37
        /*0002*/ 	.short	(.L_7 - .L_6)
.L_6:
        /*0004*/ 	.word	0x00000082


	//----- nvinfo : EIATTR_KPARAM_INFO
	.align		4
.L_7:
        /*0008*/ 	.byte	0x04, 0x17
        /*000a*/ 	.short	(.L_9 - .L_8)
.L_8:
        /*000c*/ 	.word	0x00000000
        /*0010*/ 	.short	0x0003
        /*0012*/ 	.short	0x0014
        /*0014*/ 	.byte	0x00, 0xf0, 0x11, 0x00


	//----- nvinfo : EIATTR_KPARAM_INFO
	.align		4
.L_9:
        /*0018*/ 	.byte	0x04, 0x17
        /*001a*/ 	.short	(.L_11 - .L_10)
.L_10:
        /*001c*/ 	.word	0x00000000
        /*0020*/ 	.short	0x0002
        /*0022*/ 	.short	0x0010
        /*0024*/ 	.byte	0x00, 0xf0, 0x11, 0x00


	//----- nvinfo : EIATTR_KPARAM_INFO
	.align		4
.L_11:
        /*0028*/ 	.byte	0x04, 0x17
        /*002a*/ 	.short	(.L_13 - .L_12)
.L_12:
        /*002c*/ 	.word	0x00000000
        /*0030*/ 	.short	0x0001
        /*0032*/ 	.short	0x0008
        /*0034*/ 	.byte	0x00, 0xf5, 0x21, 0x00


	//----- nvinfo : EIATTR_KPARAM_INFO
	.align		4
.L_13:
        /*0038*/ 	.byte	0x04, 0x17
        /*003a*/ 	.short	(.L_15 - .L_14)
.L_14:
        /*003c*/ 	.word	0x00000000
        /*0040*/ 	.short	0x0000
        /*0042*/ 	.short	0x0000
        /*0044*/ 	.byte	0x00, 0xf5, 0x21, 0x00


	//----- nvinfo : EIATTR_SPARSE_MMA_MASK
	.align		4
.L_15:
        /*0048*/ 	.byte	0x03, 0x50
        /*004a*/ 	.short	0x0000


	//----- nvinfo : EIATTR_MAXREG_COUNT
	.align		4
        /*004c*/ 	.byte	0x03, 0x1b
        /*004e*/ 	.short	0x00ff


	//----- nvinfo : EIATTR_MERCURY_ISA_VERSION
	.align		4
        /*0050*/ 	.byte	0x03, 0x5f
        /*0052*/ 	.short	0x0101


	//----- nvinfo : EIATTR_VRC_CTA_INIT_COUNT
	.align		4
        /*0054*/ 	.byte	0x02, 0x4a
	.zero		1
	.zero		1


	//----- nvinfo : EIATTR_EXIT_INSTR_OFFSETS
	.align		4
        /*0058*/ 	.byte	0x04, 0x1c
        /*005a*/ 	.short	(.L_17 - .L_16)


	//   ....[0]....
.L_16:
        /*005c*/ 	.word	0x000000b0


	//   ....[1]....
        /*0060*/ 	.word	0x00001870


	//----- nvinfo : EIATTR_CRS_STACK_SIZE
	.align		4
.L_17:
        /*0064*/ 	.byte	0x04, 0x1e
        /*0066*/ 	.short	(.L_19 - .L_18)
.L_18:
        /*0068*/ 	.word	0x00000000


	//----- nvinfo : EIATTR_CBANK_PARAM_SIZE
	.align		4
.L_19:
        /*006c*/ 	.byte	0x03, 0x19
        /*006e*/ 	.short	0x0018


	//----- nvinfo : EIATTR_PARAM_CBANK
	.align		4
        /*0070*/ 	.byte	0x04, 0x0a
        /*0072*/ 	.short	(.L_21 - .L_20)
	.align		4
.L_20:
        /*0074*/ 	.word	index@(.nv.constant0._Z6evolvePiS_ii)
        /*0078*/ 	.short	0x0380
        /*007a*/ 	.short	0x0018


	//----- nvinfo : EIATTR_SW_WAR
	.align		4
.L_21:
        /*007c*/ 	.byte	0x04, 0x36
        /*007e*/ 	.short	(.L_23 - .L_22)
.L_22:
        /*0080*/ 	.word	0x00000008
.L_23:


//--------------------- .nv.callgraph             --------------------------
	.section	.nv.callgraph,"",@"SHT_CUDA_CALLGRAPH"
	.align	4
	.sectionentsize	8
	.align		4
        /*0000*/ 	.word	0x00000000
	.align		4
        /*0004*/ 	.word	0xffffffff
	.align		4
        /*0008*/ 	.word	0x00000000
	.align		4
        /*000c*/ 	.word	0xfffffffe
	.align		4
        /*0010*/ 	.word	0x00000000
	.align		4
        /*0014*/ 	.word	0xfffffffd
	.align		4
        /*0018*/ 	.word	0x00000000
	.align		4
        /*001c*/ 	.word	0xfffffffc


//--------------------- .text._Z6evolvePiS_ii     --------------------------
	.section	.text._Z6evolvePiS_ii,"ax",@progbits
	.align	128
        .global         _Z6evolvePiS_ii
        .type           _Z6evolvePiS_ii,@function
        .size           _Z6evolvePiS_ii,(.L_x_47 - _Z6evolvePiS_ii)
        .other          _Z6evolvePiS_ii,@"STO_CUDA_ENTRY STV_DEFAULT"
_Z6evolvePiS_ii:
.text._Z6evolvePiS_ii:
[----:B------:R-:W-:Y:S01]  /*0000*/  LDC R1, c[0x0][0x37c] ;  /* 0x0000df00ff017b82 */ /* 0x000fe20000000800 */
[----:B------:R-:W0:Y:S07]  /*0010*/  S2R R19, SR_TID.X ;  /* 0x0000000000137919 */ /* 0x000e2e0000002100 */
[----:B------:R-:W0:Y:S01]  /*0020*/  S2UR UR4, SR_CTAID.X ;  /* 0x00000000000479c3 */ /* 0x000e220000002500 */
[----:B------:R-:W1:Y:S01]  /*0030*/  LDCU UR6, c[0x0][0x390] ;  /* 0x00007200ff0677ac */ /* 0x000e620008000800 */
[----:B------:R-:W2:Y:S06]  /*0040*/  S2R R20, SR_TID.Y ;  /* 0x0000000000147919 */ /* 0x000eac0000002200 */
[----:B------:R-:W0:Y:S08]  /*0050*/  LDC R12, c[0x0][0x360] ;  /* 0x0000d800ff0c7b82 */ /* 0x000e300000000800 */
[----:B------:R-:W2:Y:S08]  /*0060*/  S2UR UR5, SR_CTAID.Y ;  /* 0x00000000000579c3 */ /* 0x000eb00000002600 */
[----:B------:R-:W2:Y:S01]  /*0070*/  LDC R13, c[0x0][0x364] ;  /* 0x0000d900ff0d7b82 */ /* 0x000ea20000000800 */
[----:B0-----:R-:W-:-:S05]  /*0080*/  IMAD R19, R12, UR4, R19 ;  /* 0x000000040c137c24 */ /* 0x001fca000f8e0213 */
[----:B-1----:R-:W-:Y:S01]  /*0090*/  ISETP.GE.AND P0, PT, R19, UR6, PT ;  /* 0x0000000613007c0c */ /* 0x002fe2000bf06270 */
[----:B--2---:R-:W-:-:S12]  /*00a0*/  IMAD R20, R13, UR5, R20 ;  /* 0x000000050d147c24 */ /* 0x004fd8000f8e0214 */
[----:B------:R-:W-:Y:S05]  /*00b0*/  @P0 EXIT ;  /* 0x000000000000094d */ /* 0x000fea0003800000 */
[----:B------:R-:W0:Y:S01]  /*00c0*/  LDCU UR4, c[0x0][0x374] ;  /* 0x00006e80ff0477ac */ /* 0x000e220008000800 */
[----:B------:R-:W-:Y:S01]  /*00d0*/  VIADD R18, R20, 0xffffffff ;  /* 0xffffffff14127836 */ /* 0x000fe20000000000 */
[----:B------:R-:W1:Y:S01]  /*00e0*/  LDCU UR5, c[0x0][0x370] ;  /* 0x00006e00ff0577ac */ /* 0x000e620008000800 */
[----:B------:R-:W2:Y:S01]  /*00f0*/  LDCU.64 UR6, c[0x0][0x358] ;  /* 0x00006b00ff0677ac */ /* 0x000ea20008000a00 */
[----:B------:R-:W3:Y:S01]  /*0100*/  LDCU UR8, c[0x0][0x390] ;  /* 0x00007200ff0877ac */ /* 0x000ee20008000800 */
[----:B------:R-:W4:Y:S01]  /*0110*/  LDCU UR9, c[0x0][0x394] ;  /* 0x00007280ff0977ac */ /* 0x000f220008000800 */
[----:B0-----:R-:W-:Y:S02]  /*0120*/  IMAD R13, R13, UR4, RZ ;  /* 0x000000040d0d7c24 */ /* 0x001fe4000f8e02ff */
[----:B-1----:R-:W-:-:S07]  /*0130*/  IMAD R12, R12, UR5, RZ ;  /* 0x000000050c0c7c24 */ /* 0x002fce000f8e02ff */
.L_x_45:
[----:B0-----:R-:W0:Y:S01]  /*0140*/  LDCU UR4, c[0x0][0x394] ;  /* 0x00007280ff0477ac */ /* 0x001e220008000800 */
[----:B------:R-:W-:Y:S01]  /*0150*/  BSSY.RECONVERGENT B0, `(.L_x_0) ;  /* 0x000016d000007945 */ /* 0x000fe20003800200 */
[----:B0-----:R-:W-:-:S13]  /*0160*/  ISETP.GE.AND P0, PT, R20, UR4, PT ;  /* 0x0000000414007c0c */ /* 0x001fda000bf06270 */
[----:B-1----:R-:W-:Y:S05]  /*0170*/  @P0 BRA `(.L_x_1) ;  /* 0x0000001400a80947 */ /* 0x002fea0003800000 */
[C---:B------:R-:W-:Y:S01]  /*0180*/  ISETP.GT.AND P0, PT, R19.reuse, RZ, PT ;  /* 0x000000ff1300720c */ /* 0x040fe20003f04270 */
[C---:B------:R-:W-:Y:S01]  /*0190*/  VIADD R11, R19.reuse, 0xffffffff ;  /* 0xffffffff130b7836 */ /* 0x040fe20000000000 */
[----:B------:R-:W-:Y:S01]  /*01a0*/  MOV R8, R18 ;  /* 0x0000001200087202 */ /* 0x000fe20000000f00 */
[----:B------:R-:W-:Y:S01]  /*01b0*/  VIADD R10, R19, 0x1 ;  /* 0x00000001130a7836 */ /* 0x000fe20000000000 */
[----:B------:R-:W-:Y:S01]  /*01c0*/  P2R R7, PR, RZ, 0x1 ;  /* 0x00000001ff077803 */ /* 0x000fe20000000000 */
[----:B------:R-:W-:-:S08]  /*01d0*/  IMAD.MOV.U32 R9, RZ, RZ, R20 ;  /* 0x000000ffff097224 */ /* 0x000fd000078e0014 */
.L_x_44:
[----:B------:R-:W-:Y:S01]  /*01e0*/  ISETP.NE.AND P0, PT, R7, RZ, PT ;  /* 0x000000ff0700720c */ /* 0x000fe20003f05270 */
[----:B------:R-:W-:Y:S01]  /*01f0*/  BSSY.RECONVERGENT B1, `(.L_x_2) ;  /* 0x0000035000017945 */ /* 0x000fe20003800200 */
[----:B------:R-:W-:-:S11]  /*0200*/  VIADD R22, R8, 0x2 ;  /* 0x0000000208167836 */ /* 0x000fd60000000000 */
[----:B01----:R-:W-:Y:S05]  /*0210*/  @P0 BRA `(.L_x_3) ;  /* 0x0000000000680947 */ /* 0x003fea0003800000 */
[----:B---3--:R-:W-:Y:S01]  /*0220*/  IMAD.U32 R6, RZ, RZ, UR8 ;  /* 0x00000008ff067e24 */ /* 0x008fe2000f8e00ff */
[----:B------:R-:W-:-:S04]  /*0230*/  IABS R24, R11 ;  /* 0x0000000b00187213 */ /* 0x000fc80000000000 */
[----:B------:R-:W-:-:S04]  /*0240*/  IABS R21, R6 ;  /* 0x0000000600157213 */ /* 0x000fc80000000000 */
[----:B------:R-:W0:Y:S08]  /*0250*/  I2F.RP R0, R21 ;  /* 0x0000001500007306 */ /* 0x000e300000209400 */
[----:B0-----:R-:W0:Y:S02]  /*0260*/  MUFU.RCP R0, R0 ;  /* 0x0000000000007308 */ /* 0x001e240000001000 */
[----:B0-----:R-:W-:-:S06]  /*0270*/  IADD3 R2, PT, PT, R0, 0xffffffe, RZ ;  /* 0x0ffffffe00027810 */ /* 0x001fcc0007ffe0ff */
[----:B------:R0:W1:Y:S02]  /*0280*/  F2I.FTZ.U32.TRUNC.NTZ R3, R2 ;  /* 0x0000000200037305 */ /* 0x000064000021f000 */
[----:B0-----:R-:W-:Y:S02]  /*0290*/  IMAD.MOV.U32 R2, RZ, RZ, RZ ;  /* 0x000000ffff027224 */ /* 0x001fe400078e00ff */
[----:B-1----:R-:W-:-:S04]  /*02a0*/  IMAD R4, R3, R21, RZ ;  /* 0x0000001503047224 */ /* 0x002fc800078e02ff */
[----:B------:R-:W-:Y:S01]  /*02b0*/  IMAD.MOV R5, RZ, RZ, -R4 ;  /* 0x000000ffff057224 */ /* 0x000fe200078e0a04 */
[----:B------:R-:W-:-:S03]  /*02c0*/  LOP3.LUT R4, RZ, R6, RZ, 0x33, !PT ;  /* 0x00000006ff047212 */ /* 0x000fc600078e33ff */
[----:B------:R-:W-:-:S06]  /*02d0*/  IMAD.HI.U32 R5, R3, R5, R2 ;  /* 0x0000000503057227 */ /* 0x000fcc00078e0002 */
[----:B------:R-:W-:-:S04]  /*02e0*/  IMAD.HI.U32 R3, R5, R24, RZ ;  /* 0x0000001805037227 */ /* 0x000fc800078e00ff */
[----:B------:R-:W-:-:S04]  /*02f0*/  IMAD.MOV R3, RZ, RZ, -R3 ;  /* 0x000000ffff037224 */ /* 0x000fc800078e0a03 */
[----:B------:R-:W-:-:S05]  /*0300*/  IMAD R24, R21, R3, R24 ;  /* 0x0000000315187224 */ /* 0x000fca00078e0218 */
[----:B------:R-:W-:-:S13]  /*0310*/  ISETP.GT.U32.AND P0, PT, R21, R24, PT ;  /* 0x000000181500720c */ /* 0x000fda0003f04070 */
[----:B------:R-:W-:Y:S02]  /*0320*/  @!P0 IADD3 R24, PT, PT, R24, -R21, RZ ;  /* 0x8000001518188210 */ /* 0x000fe40007ffe0ff */
[----:B------:R-:W-:Y:S02]  /*0330*/  ISETP.GE.AND P0, PT, R11, RZ, PT ;  /* 0x000000ff0b00720c */ /* 0x000fe40003f06270 */
[----:B------:R-:W-:-:S13]  /*0340*/  ISETP.GT.U32.AND P1, PT, R21, R24, PT ;  /* 0x000000181500720c */ /* 0x000fda0003f24070 */
[----:B------:R-:W-:Y:S01]  /*0350*/  @!P1 IMAD.IADD R24, R24, 0x1, -R21 ;  /* 0x0000000118189824 */ /* 0x000fe200078e0a15 */
[----:B------:R-:W-:-:S03]  /*0360*/  ISETP.NE.AND P1, PT, R6, RZ, PT ;  /* 0x000000ff0600720c */ /* 0x000fc60003f25270 */
[----:B------:R-:W-:-:S04]  /*0370*/  IMAD.MOV.U32 R3, RZ, RZ, R24 ;  /* 0x000000ffff037224 */ /* 0x000fc800078e0018 */
[----:B------:R-:W-:-:S05]  /*0380*/  @!P0 IMAD.MOV R3, RZ, RZ, -R3 ;  /* 0x000000ffff038224 */ /* 0x000fca00078e0a03 */
[----:B------:R-:W-:-:S04]  /*0390*/  SEL R17, R4, R3, !P1 ;  /* 0x0000000304117207 */ /* 0x000fc80004800000 */
[----:B------:R-:W-:Y:S01]  /*03a0*/  IADD3 R17, PT, PT, R17, R6, RZ ;  /* 0x0000000611117210 */ /* 0x000fe20007ffe0ff */
[----:B------:R-:W-:Y:S06]  /*03b0*/  BRA `(.L_x_4) ;  /* 0x0000000000607947 */ /* 0x000fec0003800000 */
.L_x_3:
[----:B---3--:R-:W-:-:S05]  /*03c0*/  IMAD.U32 R6, RZ, RZ, UR8 ;  /* 0x00000008ff067e24 */ /* 0x008fca000f8e00ff */
[----:B------:R-:W-:-:S04]  /*03d0*/  IABS R21, R6 ;  /* 0x0000000600157213 */ /* 0x000fc80000000000 */
[----:B------:R-:W0:Y:S08]  /*03e0*/  I2F.RP R0, R21 ;  /* 0x0000001500007306 */ /* 0x000e300000209400 */
[----:B0-----:R-:W0:Y:S02]  /*03f0*/  MUFU.RCP R0, R0 ;  /* 0x0000000000007308 */ /* 0x001e240000001000 */
[----:B0-----:R-:W-:-:S06]  /*0400*/  VIADD R2, R0, 0xffffffe ;  /* 0x0ffffffe00027836 */ /* 0x001fcc0000000000 */
[----:B------:R0:W1:Y:S02]  /*0410*/  F2I.FTZ.U32.TRUNC.NTZ R3, R2 ;  /* 0x0000000200037305 */ /* 0x000064000021f000 */
[----:B0-----:R-:W-:Y:S02]  /*0420*/  HFMA2 R2, -RZ, RZ, 0, 0 ;  /* 0x00000000ff027431 */ /* 0x001fe400000001ff */
[----:B-1----:R-:W-:-:S04]  /*0430*/  IMAD R4, R3, R21, RZ ;  /* 0x0000001503047224 */ /* 0x002fc800078e02ff */
[----:B------:R-:W-:Y:S01]  /*0440*/  IMAD.MOV R5, RZ, RZ, -R4 ;  /* 0x000000ffff057224 */ /* 0x000fe200078e0a04 */
[----:B------:R-:W-:-:S03]  /*0450*/  IABS R4, R11 ;  /* 0x0000000b00047213 */ /* 0x000fc60000000000 */
[----:B------:R-:W-:-:S06]  /*0460*/  IMAD.HI.U32 R5, R3, R5, R2 ;  /* 0x0000000503057227 */ /* 0x000fcc00078e0002 */
[----:B------:R-:W-:-:S04]  /*0470*/  IMAD.HI.U32 R3, R5, R4, RZ ;  /* 0x0000000405037227 */ /* 0x000fc800078e00ff */
[----:B------:R-:W-:-:S04]  /*0480*/  IMAD.MOV R3, RZ, RZ, -R3 ;  /* 0x000000ffff037224 */ /* 0x000fc800078e0a03 */
[----:B------:R-:W-:Y:S01]  /*0490*/  IMAD R24, R21, R3, R4 ;  /* 0x0000000315187224 */ /* 0x000fe200078e0204 */
[----:B------:R-:W-:-:S04]  /*04a0*/  LOP3.LUT R4, RZ, R6, RZ, 0x33, !PT ;  /* 0x00000006ff047212 */ /* 0x000fc800078e33ff */
[----:B------:R-:W-:-:S13]  /*04b0*/  ISETP.GT.U32.AND P0, PT, R21, R24, PT ;  /* 0x000000181500720c */ /* 0x000fda0003f04070 */
[----:B------:R-:W-:Y:S01]  /*04c0*/  @!P0 IMAD.IADD R24, R24, 0x1, -R21 ;  /* 0x0000000118188824 */ /* 0x000fe200078e0a15 */
[----:B------:R-:W-:-:S04]  /*04d0*/  ISETP.GE.AND P0, PT, R11, RZ, PT ;  /* 0x000000ff0b00720c */ /* 0x000fc80003f06270 */
[----:B------:R-:W-:-:S13]  /*04e0*/  ISETP.GT.U32.AND P1, PT, R21, R24, PT ;  /* 0x000000181500720c */ /* 0x000fda0003f24070 */
[----:B------:R-:W-:Y:S01]  /*04f0*/  @!P1 IMAD.IADD R24, R24, 0x1, -R21 ;  /* 0x0000000118189824 */ /* 0x000fe200078e0a15 */
[----:B------:R-:W-:-:S04]  /*0500*/  ISETP.NE.AND P1, PT, R6, RZ, PT ;  /* 0x000000ff0600720c */ /* 0x000fc80003f25270 */
[----:B------:R-:W-:-:S05]  /*0510*/  MOV R3, R24 ;  /* 0x0000001800037202 */ /* 0x000fca0000000f00 */
[----:B------:R-:W-:-:S05]  /*0520*/  @!P0 IMAD.MOV R3, RZ, RZ, -R3 ;  /* 0x000000ffff038224 */ /* 0x000fca00078e0a03 */
[----:B------:R-:W-:-:S07]  /*0530*/  SEL R17, R4, R3, !P1 ;  /* 0x0000000304117207 */ /* 0x000fce0004800000 */
.L_x_4:
[----:B--2-4-:R-:W-:Y:S05]  /*0540*/  BSYNC.RECONVERGENT B1 ;  /* 0x0000000000017941 */ /* 0x014fea0003800200 */
.L_x_2:
[----:B------:R-:W-:Y:S01]  /*0550*/  ISETP.NE.AND P2, PT, R22, 0x1, PT ;  /* 0x000000011600780c */ /* 0x000fe20003f45270 */
[----:B------:R-:W-:-:S12]  /*0560*/  BSSY.RECONVERGENT B1, `(.L_x_5) ;  /* 0x0000035000017945 */ /* 0x000fd80003800200 */
[----:B------:R-:W-:Y:S05]  /*0570*/  @P2 BRA `(.L_x_6) ;  /* 0x00000000006c2947 */ /* 0x000fea0003800000 */
[----:B------:R-:W-:-:S05]  /*0580*/  IMAD.U32 R3, RZ, RZ, UR9 ;  /* 0x00000009ff037e24 */ /* 0x000fca000f8e00ff */
[----:B------:R-:W-:-:S04]  /*0590*/  IABS R26, R3 ;  /* 0x00000003001a7213 */ /* 0x000fc80000000000 */
[----:B------:R-:W0:Y:S08]  /*05a0*/  I2F.RP R0, R26 ;  /* 0x0000001a00007306 */ /* 0x000e300000209400 */
[----:B0-----:R-:W0:Y:S02]  /*05b0*/  MUFU.RCP R0, R0 ;  /* 0x0000000000007308 */ /* 0x001e240000001000 */
[----:B0-----:R-:W-:Y:S01]  /*05c0*/  VIADD R14, R0, 0xffffffe ;  /* 0x0ffffffe000e7836 */ /* 0x001fe20000000000 */
[----:B------:R-:W-:-:S05]  /*05d0*/  LOP3.LUT R0, RZ, R3, RZ, 0x33, !PT ;  /* 0x00000003ff007212 */ /* 0x000fca00078e33ff */
[----:B------:R0:W1:Y:S02]  /*05e0*/  F2I.FTZ.U32.TRUNC.NTZ R15, R14 ;  /* 0x0000000e000f7305 */ /* 0x000064000021f000 */
[----:B0-----:R-:W-:Y:S02]  /*05f0*/  IMAD.MOV.U32 R14, RZ, RZ, RZ ;  /* 0x000000ffff0e7224 */ /* 0x001fe400078e00ff */
[----:B-1----:R-:W-:-:S05]  /*0600*/  IMAD R2, R15, R26, RZ ;  /* 0x0000001a0f027224 */ /* 0x002fca00078e02ff */
[----:B------:R-:W-:Y:S02]  /*0610*/  IADD3 R25, PT, PT, -R2, RZ, RZ ;  /* 0x000000ff02197210 */ /* 0x000fe40007ffe1ff */
[----:B------:R-:W-:-:S03]  /*0620*/  IABS R2, R8 ;  /* 0x0000000800027213 */ /* 0x000fc60000000000 */
[----:B------:R-:W-:-:S04]  /*0630*/  IMAD.HI.U32 R25, R15, R25, R14 ;  /* 0x000000190f197227 */ /* 0x000fc800078e000e */
[----:B------:R-:W-:-:S04]  /*0640*/  IMAD.MOV.U32 R15, RZ, RZ, R2 ;  /* 0x000000ffff0f7224 */ /* 0x000fc800078e0002 */
        /* <DEDUP_REMOVED lines=9> */
[----:B------:R-:W-:-:S05]  /*06e0*/  IMAD.MOV.U32 R15, RZ, RZ, R2 ;  /* 0x000000ffff0f7224 */ /* 0x000fca00078e0002 */
[----:B------:R-:W-:-:S04]  /*06f0*/  @!P2 IADD3 R15, PT, PT, -R15, RZ, RZ ;  /* 0x000000ff0f0fa210 */ /* 0x000fc80007ffe1ff */
[----:B------:R-:W-:-:S05]  /*0700*/  SEL R14, R0, R15, !P3 ;  /* 0x0000000f000e7207 */ /* 0x000fca0005800000 */
[----:B------:R-:W-:Y:S01]  /*0710*/  IMAD.IADD R16, R14, 0x1, R3 ;  /* 0x000000010e107824 */ /* 0x000fe200078e0203 */
[----:B------:R-:W-:Y:S06]  /*0720*/  BRA `(.L_x_7) ;  /* 0x0000000000607947 */ /* 0x000fec0003800000 */
.L_x_6:
[----:B------:R-:W-:-:S05]  /*0730*/  IMAD.U32 R3, RZ, RZ, UR9 ;  /* 0x00000009ff037e24 */ /* 0x000fca000f8e00ff */
[----:B------:R-:W-:-:S04]  /*0740*/  IABS R26, R3 ;  /* 0x00000003001a7213 */ /* 0x000fc80000000000 */
[----:B------:R-:W0:Y:S08]  /*0750*/  I2F.RP R0, R26 ;  /* 0x0000001a00007306 */ /* 0x000e300000209400 */
[----:B0-----:R-:W0:Y:S02]  /*0760*/  MUFU.RCP R0, R0 ;  /* 0x0000000000007308 */ /* 0x001e240000001000 */
[----:B0-----:R-:W-:-:S02]  /*0770*/  IADD3 R14, PT, PT, R0, 0xffffffe, RZ ;  /* 0x0ffffffe000e7810 */ /* 0x001fc40007ffe0ff */
[----:B------:R-:W-:-:S04]  /*0780*/  LOP3.LUT R0, RZ, R3, RZ, 0x33, !PT ;  /* 0x00000003ff007212 */ /* 0x000fc800078e33ff */
[----:B------:R0:W1:Y:S02]  /*0790*/  F2I.FTZ.U32.TRUNC.NTZ R15, R14 ;  /* 0x0000000e000f7305 */ /* 0x000064000021f000 */
[----:B0-----:R-:W-:Y:S02]  /*07a0*/  IMAD.MOV.U32 R14, RZ, RZ, RZ ;  /* 0x000000ffff0e7224 */ /* 0x001fe400078e00ff */
[----:B-1----:R-:W-:-:S04]  /*07b0*/  IMAD R2, R15, R26, RZ ;  /* 0x0000001a0f027224 */ /* 0x002fc800078e02ff */
[----:B------:R-:W-:Y:S01]  /*07c0*/  IMAD.MOV R25, RZ, RZ, -R2 ;  /* 0x000000ffff197224 */ /* 0x000fe200078e0a02 */
[----:B------:R-:W-:-:S03]  /*07d0*/  IABS R2, R8 ;  /* 0x0000000800027213 */ /* 0x000fc60000000000 */
[----:B------:R-:W-:-:S06]  /*07e0*/  IMAD.HI.U32 R25, R15, R25, R14 ;  /* 0x000000190f197227 */ /* 0x000fcc00078e000e */
[----:B------:R-:W-:-:S05]  /*07f0*/  IMAD.HI.U32 R15, R25, R2, RZ ;  /* 0x00000002190f7227 */ /* 0x000fca00078e00ff */
[----:B------:R-:W-:-:S05]  /*0800*/  IADD3 R15, PT, PT, -R15, RZ, RZ ;  /* 0x000000ff0f0f7210 */ /* 0x000fca0007ffe1ff */
[----:B------:R-:W-:-:S05]  /*0810*/  IMAD R2, R26, R15, R2 ;  /* 0x0000000f1a027224 */ /* 0x000fca00078e0202 */
        /* <DEDUP_REMOVED lines=9> */
.L_x_7:
[----:B------:R-:W-:Y:S05]  /*08b0*/  BSYNC.RECONVERGENT B1 ;  /* 0x0000000000017941 */ /* 0x000fea0003800200 */
.L_x_5:
[----:B------:R-:W0:Y:S01]  /*08c0*/  LDC.64 R14, c[0x0][0x380] ;  /* 0x0000e000ff0e7b82 */ /* 0x000e220000000a00 */
[----:B------:R-:W-:-:S04]  /*08d0*/  IMAD R17, R17, R6, R16 ;  /* 0x0000000611117224 */ /* 0x000fc800078e0210 */
[----:B0-----:R-:W-:-:S06]  /*08e0*/  IMAD.WIDE R16, R17, 0x4, R14 ;  /* 0x0000000411107825 */ /* 0x001fcc00078e020e */
[----:B------:R0:W5:Y:S01]  /*08f0*/  LDG.E R16, desc[UR6][R16.64] ;  /* 0x0000000610107981 */ /* 0x000162000c1e1900 */
[----:B------:R-:W-:Y:S01]  /*0900*/  ISETP.GE.AND P4, PT, R19, 0x1, PT ;  /* 0x000000011300780c */ /* 0x000fe20003f86270 */
[----:B------:R-:W-:-:S12]  /*0910*/  BSSY.RECONVERGENT B1, `(.L_x_8) ;  /* 0x000000a000017945 */ /* 0x000fd80003800200 */
[----:B0-----:R-:W-:Y:S05]  /*0920*/  @!P4 BRA `(.L_x_9) ;  /* 0x000000000010c947 */ /* 0x001fea0003800000 */
[----:B------:R-:W-:-:S05]  /*0930*/  IMAD.MOV.U32 R17, RZ, RZ, R24 ;  /* 0x000000ffff117224 */ /* 0x000fca00078e0018 */
[----:B------:R-:W-:-:S04]  /*0940*/  @!P0 IADD3 R17, PT, PT, -R17, RZ, RZ ;  /* 0x000000ff11118210 */ /* 0x000fc80007ffe1ff */
[----:B------:R-:W-:Y:S01]  /*0950*/  SEL R17, R4, R17, !P1 ;  /* 0x0000001104117207 */ /* 0x000fe20004800000 */
[----:B------:R-:W-:Y:S06]  /*0960*/  BRA `(.L_x_10) ;  /* 0x0000000000107947 */ /* 0x000fec0003800000 */
.L_x_9:
[----:B------:R-:W-:-:S04]  /*0970*/  IMAD.MOV.U32 R17, RZ, RZ, R24 ;  /* 0x000000ffff117224 */ /* 0x000fc800078e0018 */
[----:B------:R-:W-:-:S05]  /*0980*/  @!P0 IMAD.MOV R17, RZ, RZ, -R17 ;  /* 0x000000ffff118224 */ /* 0x000fca00078e0a11 */
[----:B------:R-:W-:-:S04]  /*0990*/  SEL R17, R4, R17, !P1 ;  /* 0x0000001104117207 */ /* 0x000fc80004800000 */
[----:B------:R-:W-:-:S07]  /*09a0*/  IADD3 R17, PT, PT, R17, R6, RZ ;  /* 0x0000000611117210 */ /* 0x000fce0007ffe0ff */
.L_x_10:
[----:B------:R-:W-:Y:S05]  /*09b0*/  BSYNC.RECONVERGENT B1 ;  /* 0x0000000000017941 */ /* 0x000fea0003800200 */
.L_x_8:
[----:B------:R-:W-:Y:S01]  /*09c0*/  VIADD R27, R8, 0x1 ;  /* 0x00000001081b7836 */ /* 0x000fe20000000000 */
[----:B-----5:R-:W-:-:S04]  /*09d0*/  ISETP.NE.AND P5, PT, R16, 0x1, PT ;  /* 0x000000011000780c */ /* 0x020fc80003fa5270 */
[----:B------:R-:W-:-:S05]  /*09e0*/  IABS R16, R27 ;  /* 0x0000001b00107213 */ /* 0x000fca0000000000 */
[----:B------:R-:W-:-:S04]  /*09f0*/  IMAD.HI.U32 R23, R25, R16, RZ ;  /* 0x0000001019177227 */ /* 0x000fc800078e00ff */
[----:B------:R-:W-:-:S04]  /*0a00*/  IMAD.MOV R23, RZ, RZ, -R23 ;  /* 0x000000ffff177224 */ /* 0x000fc800078e0a17 */
[----:B------:R-:W-:-:S05]  /*0a10*/  IMAD R23, R26, R23, R16 ;  /* 0x000000171a177224 */ /* 0x000fca00078e0210 */
[----:B------:R-:W-:-:S13]  /*0a20*/  ISETP.GT.U32.AND P6, PT, R26, R23, PT ;  /* 0x000000171a00720c */ /* 0x000fda0003fc4070 */
[----:B------:R-:W-:-:S04]  /*0a30*/  @!P6 IADD3 R23, PT, PT, R23, -R26, RZ ;  /* 0x8000001a1717e210 */ /* 0x000fc80007ffe0ff */
[----:B------:R-:W-:-:S13]  /*0a40*/  ISETP.GT.U32.AND P6, PT, R26, R23, PT ;  /* 0x000000171a00720c */ /* 0x000fda0003fc4070 */
[----:B------:R-:W-:Y:S01]  /*0a50*/  @!P6 IMAD.IADD R23, R23, 0x1, -R26 ;  /* 0x000000011717e824 */ /* 0x000fe200078e0a1a */
[----:B------:R-:W-:-:S13]  /*0a60*/  ISETP.GE.AND P6, PT, R27, RZ, PT ;  /* 0x000000ff1b00720c */ /* 0x000fda0003fc6270 */
[----:B------:R-:W-:-:S05]  /*0a70*/  @!P6 IMAD.MOV R23, RZ, RZ, -R23 ;  /* 0x000000ffff17e224 */ /* 0x000fca00078e0a17 */
[----:B------:R-:W-:-:S05]  /*0a80*/  SEL R23, R0, R23, !P3 ;  /* 0x0000001700177207 */ /* 0x000fca0005800000 */
[----:B------:R-:W-:-:S04]  /*0a90*/  IMAD R17, R17, R6, R23 ;  /* 0x0000000611117224 */ /* 0x000fc800078e0217 */
[----:B------:R-:W-:-:S06]  /*0aa0*/  IMAD.WIDE R16, R17, 0x4, R14 ;  /* 0x0000000411107825 */ /* 0x000fcc00078e020e */
[----:B------:R-:W2:Y:S01]  /*0ab0*/  LDG.E R16, desc[UR6][R16.64] ;  /* 0x0000000610107981 */ /* 0x000ea2000c1e1900 */
[----:B------:R-:W-:Y:S01]  /*0ac0*/  HFMA2 R27, -RZ, RZ, 0, 1.1920928955078125e-07 ;  /* 0x00000002ff1b7431 */ /* 0x000fe200000001ff */
[----:B------:R-:W-:Y:S01]  /*0ad0*/  BSSY.RECONVERGENT B1, `(.L_x_11) ;  /* 0x000000c000017945 */ /* 0x000fe20003800200 */
[----:B--2---:R-:W-:-:S04]  /*0ae0*/  ISETP.NE.AND P6, PT, R16, 0x1, PT ;  /* 0x000000011000780c */ /* 0x004fc80003fc5270 */
[----:B------:R-:W-:-:S09]  /*0af0*/  SEL R28, RZ, 0x1, P6 ;  /* 0x00000001ff1c7807 */ /* 0x000fd20003000000 */
[----:B------:R-:W-:Y:S02]  /*0b00*/  @P6 IMAD.MOV R27, RZ, RZ, 0x1 ;  /* 0x00000001ff1b6424 */ /* 0x000fe400078e02ff */
[----:B------:R-:W-:Y:S01]  /*0b10*/  @P5 IMAD.MOV R27, RZ, RZ, R28 ;  /* 0x000000ffff1b5224 */ /* 0x000fe200078e021c */
[----:B------:R-:W-:Y:S06]  /*0b20*/  @!P4 BRA `(.L_x_12) ;  /* 0x00000000000cc947 */ /* 0x000fec0003800000 */
[----:B------:R-:W-:-:S04]  /*0b30*/  @!P0 IADD3 R24, PT, PT, -R24, RZ, RZ ;  /* 0x000000ff18188210 */ /* 0x000fc80007ffe1ff */
[----:B------:R-:W-:Y:S01]  /*0b40*/  SEL R16, R4, R24, !P1 ;  /* 0x0000001804107207 */ /* 0x000fe20004800000 */
[----:B------:R-:W-:Y:S06]  /*0b50*/  BRA `(.L_x_13) ;  /* 0x00000000000c7947 */ /* 0x000fec0003800000 */
.L_x_12:
[----:B------:R-:W-:-:S05]  /*0b60*/  @!P0 IMAD.MOV R24, RZ, RZ, -R24 ;  /* 0x000000ffff188224 */ /* 0x000fca00078e0a18 */
[----:B------:R-:W-:-:S05]  /*0b70*/  SEL R17, R4, R24, !P1 ;  /* 0x0000001804117207 */ /* 0x000fca0004800000 */
[----:B------:R-:W-:-:S07]  /*0b80*/  IMAD.IADD R16, R17, 0x1, R6 ;  /* 0x0000000111107824 */ /* 0x000fce00078e0206 */
.L_x_13:
[----:B------:R-:W-:Y:S05]  /*0b90*/  BSYNC.RECONVERGENT B1 ;  /* 0x0000000000017941 */ /* 0x000fea0003800200 */
.L_x_11:
[----:B------:R-:W-:Y:S02]  /*0ba0*/  IABS R17, R22 ;  /* 0x0000001600117213 */ /* 0x000fe40000000000 */
[----:B------:R-:W-:-:S03]  /*0bb0*/  ISETP.GE.AND P4, PT, R22, RZ, PT ;  /* 0x000000ff1600720c */ /* 0x000fc60003f86270 */
[----:B------:R-:W-:-:S05]  /*0bc0*/  IMAD.HI.U32 R25, R25, R17, RZ ;  /* 0x0000001119197227 */ /* 0x000fca00078e00ff */
[----:B------:R-:W-:-:S05]  /*0bd0*/  IADD3 R25, PT, PT, -R25, RZ, RZ ;  /* 0x000000ff19197210 */ /* 0x000fca0007ffe1ff */
[----:B------:R-:W-:-:S05]  /*0be0*/  IMAD R17, R26, R25, R17 ;  /* 0x000000191a117224 */ /* 0x000fca00078e0211 */
[----:B------:R-:W-:-:S13]  /*0bf0*/  ISETP.GT.U32.AND P0, PT, R26, R17, PT ;  /* 0x000000111a00720c */ /* 0x000fda0003f04070 */
[----:B------:R-:W-:-:S05]  /*0c00*/  @!P0 IMAD.IADD R17, R17, 0x1, -R26 ;  /* 0x0000000111118824 */ /* 0x000fca00078e0a1a */
[----:B------:R-:W-:-:S13]  /*0c10*/  ISETP.GT.U32.AND P0, PT, R26, R17, PT ;  /* 0x000000111a00720c */ /* 0x000fda0003f04070 */
[----:B------:R-:W-:-:S05]  /*0c20*/  @!P0 IMAD.IADD R17, R17, 0x1, -R26 ;  /* 0x0000000111118824 */ /* 0x000fca00078e0a1a */
[----:B------:R-:W-:-:S04]  /*0c30*/  @!P4 IADD3 R17, PT, PT, -R17, RZ, RZ ;  /* 0x000000ff1111c210 */ /* 0x000fc80007ffe1ff */
[----:B------:R-:W-:-:S05]  /*0c40*/  SEL R25, R0, R17, !P3 ;  /* 0x0000001100197207 */ /* 0x000fca0005800000 */
[----:B------:R-:W-:-:S04]  /*0c50*/  IMAD R17, R16, R6, R25 ;  /* 0x0000000610117224 */ /* 0x000fc800078e0219 */
[----:B------:R-:W-:-:S06]  /*0c60*/  IMAD.WIDE R16, R17, 0x4, R14 ;  /* 0x0000000411107825 */ /* 0x000fcc00078e020e */
[----:B------:R-:W2:Y:S01]  /*0c70*/  LDG.E R16, desc[UR6][R16.64] ;  /* 0x0000000610107981 */ /* 0x000ea2000c1e1900 */
[----:B------:R-:W-:Y:S01]  /*0c80*/  ISETP.GE.AND P5, PT, R19, RZ, PT ;  /* 0x000000ff1300720c */ /* 0x000fe20003fa6270 */
[----:B------:R-:W-:Y:S01]  /*0c90*/  BSSY.RECONVERGENT B1, `(.L_x_14) ;  /* 0x000001f000017945 */ /* 0x000fe20003800200 */
[----:B------:R-:W-:Y:S01]  /*0ca0*/  VIADD R26, R27, 0x1 ;  /* 0x000000011b1a7836 */ /* 0x000fe20000000000 */
[----:B--2---:R-:W-:-:S13]  /*0cb0*/  ISETP.NE.AND P0, PT, R16, 0x1, PT ;  /* 0x000000011000780c */ /* 0x004fda0003f05270 */
[----:B------:R-:W-:Y:S01]  /*0cc0*/  @P0 IMAD.MOV R26, RZ, RZ, R27 ;  /* 0x000000ffff1a0224 */ /* 0x000fe200078e021b */
[----:B------:R-:W-:Y:S06]  /*0cd0*/  @!P5 BRA `(.L_x_15) ;  /* 0x000000000034d947 */ /* 0x000fec0003800000 */
[----:B------:R-:W-:-:S05]  /*0ce0*/  IABS R24, R19 ;  /* 0x0000001300187213 */ /* 0x000fca0000000000 */
[----:B------:R-:W-:-:S05]  /*0cf0*/  IMAD.HI.U32 R16, R5, R24, RZ ;  /* 0x0000001805107227 */ /* 0x000fca00078e00ff */
[----:B------:R-:W-:-:S05]  /*0d00*/  IADD3 R16, PT, PT, -R16, RZ, RZ ;  /* 0x000000ff10107210 */ /* 0x000fca0007ffe1ff */
[----:B------:R-:W-:-:S05]  /*0d10*/  IMAD R24, R21, R16, R24 ;  /* 0x0000001015187224 */ /* 0x000fca00078e0218 */
[----:B------:R-:W-:-:S13]  /*0d20*/  ISETP.GT.U32.AND P0, PT, R21, R24, PT ;  /* 0x000000181500720c */ /* 0x000fda0003f04070 */
[----:B------:R-:W-:Y:S01]  /*0d30*/  @!P0 IMAD.IADD R24, R24, 0x1, -R21 ;  /* 0x0000000118188824 */ /* 0x000fe200078e0a15 */
[----:B------:R-:W-:-:S04]  /*0d40*/  ISETP.GE.AND P0, PT, R19, RZ, PT ;  /* 0x000000ff1300720c */ /* 0x000fc80003f06270 */
[----:B------:R-:W-:-:S13]  /*0d50*/  ISETP.GT.U32.AND P4, PT, R21, R24, PT ;  /* 0x000000181500720c */ /* 0x000fda0003f84070 */
[----:B------:R-:W-:-:S05]  /*0d60*/  @!P4 IMAD.IADD R24, R24, 0x1, -R21 ;  /* 0x000000011818c824 */ /* 0x000fca00078e0a15 */
[----:B------:R-:W-:-:S05]  /*0d70*/  MOV R17, R24 ;  /* 0x0000001800117202 */ /* 0x000fca0000000f00 */
[----:B------:R-:W-:-:S05]  /*0d80*/  @!P0 IMAD.MOV R17, RZ, RZ, -R17 ;  /* 0x000000ffff118224 */ /* 0x000fca00078e0a11 */
[----:B------:R-:W-:Y:S01]  /*0d90*/  SEL R17, R4, R17, !P1 ;  /* 0x0000001104117207 */ /* 0x000fe20004800000 */
[----:B------:R-:W-:Y:S06]  /*0da0*/  BRA `(.L_x_16) ;  /* 0x0000000000347947 */ /* 0x000fec0003800000 */
.L_x_15:
[----:B------:R-:W-:-:S05]  /*0db0*/  IABS R16, R19 ;  /* 0x0000001300107213 */ /* 0x000fca0000000000 */
[----:B------:R-:W-:-:S04]  /*0dc0*/  IMAD.HI.U32 R17, R5, R16, RZ ;  /* 0x0000001005117227 */ /* 0x000fc800078e00ff */
[----:B------:R-:W-:-:S04]  /*0dd0*/  IMAD.MOV R17, RZ, RZ, -R17 ;  /* 0x000000ffff117224 */ /* 0x000fc800078e0a11 */
[----:B------:R-:W-:-:S05]  /*0de0*/  IMAD R24, R21, R17, R16 ;  /* 0x0000001115187224 */ /* 0x000fca00078e0210 */
[----:B------:R-:W-:-:S13]  /*0df0*/  ISETP.GT.U32.AND P0, PT, R21, R24, PT ;  /* 0x000000181500720c */ /* 0x000fda0003f04070 */
[----:B------:R-:W-:Y:S02]  /*0e00*/  @!P0 IADD3 R24, PT, PT, R24, -R21, RZ ;  /* 0x8000001518188210 */ /* 0x000fe40007ffe0ff */
[----:B------:R-:W-:Y:S02]  /*0e10*/  ISETP.GE.AND P0, PT, R19, RZ, PT ;  /* 0x000000ff1300720c */ /* 0x000fe40003f06270 */
[----:B------:R-:W-:-:S13]  /*0e20*/  ISETP.GT.U32.AND P4, PT, R21, R24, PT ;  /* 0x000000181500720c */ /* 0x000fda0003f84070 */
[----:B------:R-:W-:-:S04]  /*0e30*/  @!P4 IMAD.IADD R24, R24, 0x1, -R21 ;  /* 0x000000011818c824 */ /* 0x000fc800078e0a15 */
[----:B------:R-:W-:-:S05]  /*0e40*/  IMAD.MOV.U32 R17, RZ, RZ, R24 ;  /* 0x000000ffff117224 */ /* 0x000fca00078e0018 */
[----:B------:R-:W-:-:S04]  /*0e50*/  @!P0 IADD3 R17, PT, PT, -R17, RZ, RZ ;  /* 0x000000ff11118210 */ /* 0x000fc80007ffe1ff */
[----:B------:R-:W-:-:S05]  /*0e60*/  SEL R17, R4, R17, !P1 ;  /* 0x0000001104117207 */ /* 0x000fca0004800000 */
[----:B------:R-:W-:-:S07]  /*0e70*/  IMAD.IADD R17, R17, 0x1, R6 ;  /* 0x0000000111117824 */ /* 0x000fce00078e0206 */
.L_x_16:
[----:B------:R-:W-:Y:S05]  /*0e80*/  BSYNC.RECONVERGENT B1 ;  /* 0x0000000000017941 */ /* 0x000fea0003800200 */
.L_x_14:
[----:B------:R-:W-:Y:S01]  /*0e90*/  ISETP.NE.AND P4, PT, R22, 0x1, PT ;  /* 0x000000011600780c */ /* 0x000fe20003f85270 */
[----:B------:R-:W-:-:S12]  /*0ea0*/  BSSY.RECONVERGENT B1, `(.L_x_17) ;  /* 0x000000a000017945 */ /* 0x000fd80003800200 */
[----:B------:R-:W-:Y:S05]  /*0eb0*/  @!P4 BRA `(.L_x_18) ;  /* 0x000000000010c947 */ /* 0x000fea0003800000 */
[----:B------:R-:W-:-:S05]  /*0ec0*/  IMAD.MOV.U32 R27, RZ, RZ, R2 ;  /* 0x000000ffff1b7224 */ /* 0x000fca00078e0002 */
[----:B------:R-:W-:-:S04]  /*0ed0*/  @!P2 IADD3 R27, PT, PT, -R27, RZ, RZ ;  /* 0x000000ff1b1ba210 */ /* 0x000fc80007ffe1ff */
[----:B------:R-:W-:Y:S01]  /*0ee0*/  SEL R16, R0, R27, !P3 ;  /* 0x0000001b00107207 */ /* 0x000fe20005800000 */
[----:B------:R-:W-:Y:S06]  /*0ef0*/  BRA `(.L_x_19) ;  /* 0x0000000000107947 */ /* 0x000fec0003800000 */
.L_x_18:
[----:B------:R-:W-:-:S04]  /*0f00*/  IMAD.MOV.U32 R27, RZ, RZ, R2 ;  /* 0x000000ffff1b7224 */ /* 0x000fc800078e0002 */
[----:B------:R-:W-:-:S05]  /*0f10*/  @!P2 IMAD.MOV R27, RZ, RZ, -R27 ;  /* 0x000000ffff1ba224 */ /* 0x000fca00078e0a1b */
[----:B------:R-:W-:-:S04]  /*0f20*/  SEL R16, R0, R27, !P3 ;  /* 0x0000001b00107207 */ /* 0x000fc80005800000 */
[----:B------:R-:W-:-:S07]  /*0f30*/  IADD3 R16, PT, PT, R16, R3, RZ ;  /* 0x0000000310107210 */ /* 0x000fce0007ffe0ff */
.L_x_19:
[----:B------:R-:W-:Y:S05]  /*0f40*/  BSYNC.RECONVERGENT B1 ;  /* 0x0000000000017941 */ /* 0x000fea0003800200 */
.L_x_17:
[----:B------:R-:W-:-:S04]  /*0f50*/  IMAD R17, R17, R6, R16 ;  /* 0x0000000611117224 */ /* 0x000fc800078e0210 */
[----:B------:R-:W-:-:S06]  /*0f60*/  IMAD.WIDE R16, R17, 0x4, R14 ;  /* 0x0000000411107825 */ /* 0x000fcc00078e020e */
[----:B------:R-:W2:Y:S01]  /*0f70*/  LDG.E R16, desc[UR6][R16.64] ;  /* 0x0000000610107981 */ /* 0x000ea2000c1e1900 */
[----:B------:R-:W-:Y:S01]  /*0f80*/  BSSY.RECONVERGENT B1, `(.L_x_20) ;  /* 0x000000d000017945 */ /* 0x000fe20003800200 */
[----:B------:R-:W-:Y:S01]  /*0f90*/  VIADD R22, R26, 0x1 ;  /* 0x000000011a167836 */ /* 0x000fe20000000000 */
[----:B--2---:R-:W-:-:S13]  /*0fa0*/  ISETP.NE.AND P6, PT, R16, 0x1, PT ;  /* 0x000000011000780c */ /* 0x004fda0003fc5270 */
[----:B------:R-:W-:Y:S01]  /*0fb0*/  @P6 IMAD.MOV R22, RZ, RZ, R26 ;  /* 0x000000ffff166224 */ /* 0x000fe200078e021a */
[----:B------:R-:W-:Y:S06]  /*0fc0*/  @!P5 BRA `(.L_x_21) ;  /* 0x000000000010d947 */ /* 0x000fec0003800000 */
[----:B------:R-:W-:-:S05]  /*0fd0*/  MOV R17, R24 ;  /* 0x0000001800117202 */ /* 0x000fca0000000f00 */
[----:B------:R-:W-:-:S05]  /*0fe0*/  @!P0 IMAD.MOV R17, RZ, RZ, -R17 ;  /* 0x000000ffff118224 */ /* 0x000fca00078e0a11 */
[----:B------:R-:W-:Y:S01]  /*0ff0*/  SEL R16, R4, R17, !P1 ;  /* 0x0000001104107207 */ /* 0x000fe20004800000 */
[----:B------:R-:W-:Y:S06]  /*1000*/  BRA `(.L_x_22) ;  /* 0x0000000000107947 */ /* 0x000fec0003800000 */
.L_x_21:
[----:B------:R-:W-:-:S05]  /*1010*/  IMAD.MOV.U32 R17, RZ, RZ, R24 ;  /* 0x000000ffff117224 */ /* 0x000fca00078e0018 */
[----:B------:R-:W-:-:S04]  /*1020*/  @!P0 IADD3 R17, PT, PT, -R17, RZ, RZ ;  /* 0x000000ff11118210 */ /* 0x000fc80007ffe1ff */
[----:B------:R-:W-:-:S05]  /*1030*/  SEL R17, R4, R17, !P1 ;  /* 0x0000001104117207 */ /* 0x000fca0004800000 */
[----:B------:R-:W-:-:S07]  /*1040*/  IMAD.IADD R16, R17, 0x1, R6 ;  /* 0x0000000111107824 */ /* 0x000fce00078e0206 */
.L_x_22:
[----:B------:R-:W-:Y:S05]  /*1050*/  BSYNC.RECONVERGENT B1 ;  /* 0x0000000000017941 */ /* 0x000fea0003800200 */
.L_x_20:
[----:B------:R-:W-:-:S04]  /*1060*/  IMAD R17, R16, R6, R25 ;  /* 0x0000000610117224 */ /* 0x000fc800078e0219 */
[----:B------:R-:W-:-:S06]  /*1070*/  IMAD.WIDE R16, R17, 0x4, R14 ;  /* 0x0000000411107825 */ /* 0x000fcc00078e020e */
[----:B------:R-:W2:Y:S01]  /*1080*/  LDG.E R16, desc[UR6][R16.64] ;  /* 0x0000000610107981 */ /* 0x000ea2000c1e1900 */
[----:B------:R-:W-:Y:S01]  /*1090*/  VIADD R26, R22, 0x1 ;  /* 0x00000001161a7836 */ /* 0x000fe20000000000 */
[----:B------:R-:W-:Y:S01]  /*10a0*/  BSSY.RECONVERGENT B1, `(.L_x_23) ;  /* 0x000001f000017945 */ /* 0x000fe20003800200 */
[----:B--2---:R-:W-:-:S13]  /*10b0*/  ISETP.NE.AND P5, PT, R16, 0x1, PT ;  /* 0x000000011000780c */ /* 0x004fda0003fa5270 */
[----:B------:R-:W-:Y:S02]  /*10c0*/  @P5 IADD3 R26, PT, PT, R22, RZ, RZ ;  /* 0x000000ff161a5210 */ /* 0x000fe40007ffe0ff */
[----:B------:R-:W-:-:S13]  /*10d0*/  ISETP.GE.AND P5, PT, R19, -0x1, PT ;  /* 0xffffffff1300780c */ /* 0x000fda0003fa6270 */
[----:B------:R-:W-:Y:S05]  /*10e0*/  @!P5 BRA `(.L_x_24) ;  /* 0x000000000034d947 */ /* 0x000fea0003800000 */
[----:B------:R-:W-:-:S05]  /*10f0*/  IABS R16, R10 ;  /* 0x0000000a00107213 */ /* 0x000fca0000000000 */
[----:B------:R-:W-:-:S04]  /*1100*/  IMAD.HI.U32 R5, R5, R16, RZ ;  /* 0x0000001005057227 */ /* 0x000fc800078e00ff */
[----:B------:R-:W-:-:S04]  /*1110*/  IMAD.MOV R5, RZ, RZ, -R5 ;  /* 0x000000ffff057224 */ /* 0x000fc800078e0a05 */
[----:B------:R-:W-:-:S05]  /*1120*/  IMAD R5, R21, R5, R16 ;  /* 0x0000000515057224 */ /* 0x000fca00078e0210 */
[----:B------:R-:W-:-:S13]  /*1130*/  ISETP.GT.U32.AND P6, PT, R21, R5, PT ;  /* 0x000000051500720c */ /* 0x000fda0003fc4070 */
[----:B------:R-:W-:-:S05]  /*1140*/  @!P6 IMAD.IADD R5, R5, 0x1, -R21 ;  /* 0x000000010505e824 */ /* 0x000fca00078e0a15 */
[----:B------:R-:W-:-:S13]  /*1150*/  ISETP.GT.U32.AND P6, PT, R21, R5, PT ;  /* 0x000000051500720c */ /* 0x000fda0003fc4070 */
[----:B------:R-:W-:Y:S02]  /*1160*/  @!P6 IADD3 R5, PT, PT, R5, -R21, RZ ;  /* 0x800000150505e210 */ /* 0x000fe40007ffe0ff */
[----:B------:R-:W-:-:S03]  /*1170*/  ISETP.GE.AND P6, PT, R10, RZ, PT ;  /* 0x000000ff0a00720c */ /* 0x000fc60003fc6270 */
[----:B------:R-:W-:-:S10]  /*1180*/  IMAD.MOV.U32 R17, RZ, RZ, R5 ;  /* 0x000000ffff117224 */ /* 0x000fd400078e0005 */
[----:B------:R-:W-:-:S05]  /*1190*/  @!P6 IMAD.MOV R17, RZ, RZ, -R17 ;  /* 0x000000ffff11e224 */ /* 0x000fca00078e0a11 */
[----:B------:R-:W-:Y:S01]  /*11a0*/  SEL R17, R4, R17, !P1 ;  /* 0x0000001104117207 */ /* 0x000fe20004800000 */
[----:B------:R-:W-:Y:S06]  /*11b0*/  BRA `(.L_x_25) ;  /* 0x0000000000347947 */ /* 0x000fec0003800000 */
.L_x_24:
[----:B------:R-:W-:-:S05]  /*11c0*/  IABS R16, R10 ;  /* 0x0000000a00107213 */ /* 0x000fca0000000000 */
[----:B------:R-:W-:-:S05]  /*11d0*/  IMAD.HI.U32 R5, R5, R16, RZ ;  /* 0x0000001005057227 */ /* 0x000fca00078e00ff */
[----:B------:R-:W-:-:S05]  /*11e0*/  IADD3 R5, PT, PT, -R5, RZ, RZ ;  /* 0x000000ff05057210 */ /* 0x000fca0007ffe1ff */
[----:B------:R-:W-:-:S05]  /*11f0*/  IMAD R5, R21, R5, R16 ;  /* 0x0000000515057224 */ /* 0x000fca00078e0210 */
[----:B------:R-:W-:-:S13]  /*1200*/  ISETP.GT.U32.AND P6, PT, R21, R5, PT ;  /* 0x000000051500720c */ /* 0x000fda0003fc4070 */
[----:B------:R-:W-:-:S05]  /*1210*/  @!P6 IMAD.IADD R5, R5, 0x1, -R21 ;  /* 0x000000010505e824 */ /* 0x000fca00078e0a15 */
[----:B------:R-:W-:-:S13]  /*1220*/  ISETP.GT.U32.AND P6, PT, R21, R5, PT ;  /* 0x000000051500720c */ /* 0x000fda0003fc4070 */
[----:B------:R-:W-:Y:S01]  /*1230*/  @!P6 IMAD.IADD R5, R5, 0x1, -R21 ;  /* 0x000000010505e824 */ /* 0x000fe200078e0a15 */
[----:B------:R-:W-:-:S04]  /*1240*/  ISETP.GE.AND P6, PT, R10, RZ, PT ;  /* 0x000000ff0a00720c */ /* 0x000fc80003fc6270 */
[----:B------:R-:W-:-:S09]  /*1250*/  MOV R17, R5 ;  /* 0x0000000500117202 */ /* 0x000fd20000000f00 */
[----:B------:R-:W-:-:S05]  /*1260*/  @!P6 IMAD.MOV R17, RZ, RZ, -R17 ;  /* 0x000000ffff11e224 */ /* 0x000fca00078e0a11 */
[----:B------:R-:W-:-:S05]  /*1270*/  SEL R17, R4, R17, !P1 ;  /* 0x0000001104117207 */ /* 0x000fca0004800000 */
[----:B------:R-:W-:-:S07]  /*1280*/  IMAD.IADD R17, R17, 0x1, R6 ;  /* 0x0000000111117824 */ /* 0x000fce00078e0206 */
.L_x_25:
[----:B------:R-:W-:Y:S05]  /*1290*/  BSYNC.RECONVERGENT B1 ;  /* 0x0000000000017941 */ /* 0x000fea0003800200 */
.L_x_23:
[----:B------:R-:W-:Y:S04]  /*12a0*/  BSSY.RECONVERGENT B1, `(.L_x_26) ;  /* 0x0000008000017945 */ /* 0x000fe80003800200 */
[----:B------:R-:W-:Y:S05]  /*12b0*/  @!P4 BRA `(.L_x_27) ;  /* 0x00000000000cc947 */ /* 0x000fea0003800000 */
[----:B------:R-:W-:-:S04]  /*12c0*/  @!P2 IADD3 R2, PT, PT, -R2, RZ, RZ ;  /* 0x000000ff0202a210 */ /* 0x000fc80007ffe1ff */
[----:B------:R-:W-:Y:S01]  /*12d0*/  SEL R0, R0, R2, !P3 ;  /* 0x0000000200007207 */ /* 0x000fe20005800000 */
[----:B------:R-:W-:Y:S06]  /*12e0*/  BRA `(.L_x_28) ;  /* 0x00000000000c7947 */ /* 0x000fec0003800000 */
.L_x_27:
[----:B------:R-:W-:-:S05]  /*12f0*/  @!P2 IMAD.MOV R2, RZ, RZ, -R2 ;  /* 0x000000ffff02a224 */ /* 0x000fca00078e0a02 */
[----:B------:R-:W-:-:S05]  /*1300*/  SEL R0, R0, R2, !P3 ;  /* 0x0000000200007207 */ /* 0x000fca0005800000 */
[----:B------:R-:W-:-:S07]  /*1310*/  IMAD.IADD R0, R0, 0x1, R3 ;  /* 0x0000000100007824 */ /* 0x000fce00078e0203 */
.L_x_28:
[----:B------:R-:W-:Y:S05]  /*1320*/  BSYNC.RECONVERGENT B1 ;  /* 0x0000000000017941 */ /* 0x000fea0003800200 */
.L_x_26:
[----:B------:R-:W-:-:S04]  /*1330*/  IMAD R17, R17, R6, R0 ;  /* 0x0000000611117224 */ /* 0x000fc800078e0200 */
[----:B------:R-:W-:-:S06]  /*1340*/  IMAD.WIDE R16, R17, 0x4, R14 ;  /* 0x0000000411107825 */ /* 0x000fcc00078e020e */
[----:B------:R-:W2:Y:S01]  /*1350*/  LDG.E R16, desc[UR6][R16.64] ;  /* 0x0000000610107981 */ /* 0x000ea2000c1e1900 */
[----:B------:R-:W-:Y:S01]  /*1360*/  BSSY.RECONVERGENT B1, `(.L_x_29) ;  /* 0x000000d000017945 */ /* 0x000fe20003800200 */
[----:B------:R-:W-:Y:S02]  /*1370*/  IADD3 R0, PT, PT, R26, 0x1, RZ ;  /* 0x000000011a007810 */ /* 0x000fe40007ffe0ff */
[----:B--2---:R-:W-:-:S13]  /*1380*/  ISETP.NE.AND P2, PT, R16, 0x1, PT ;  /* 0x000000011000780c */ /* 0x004fda0003f45270 */
[----:B------:R-:W-:Y:S01]  /*1390*/  @P2 IMAD.MOV R0, RZ, RZ, R26 ;  /* 0x000000ffff002224 */ /* 0x000fe200078e021a */
[----:B------:R-:W-:Y:S06]  /*13a0*/  @!P5 BRA `(.L_x_30) ;  /* 0x000000000010d947 */ /* 0x000fec0003800000 */
[----:B------:R-:W-:-:S05]  /*13b0*/  IMAD.MOV.U32 R17, RZ, RZ, R5 ;  /* 0x000000ffff117224 */ /* 0x000fca00078e0005 */
[----:B------:R-:W-:-:S04]  /*13c0*/  @!P6 IADD3 R17, PT, PT, -R17, RZ, RZ ;  /* 0x000000ff1111e210 */ /* 0x000fc80007ffe1ff */
[----:B------:R-:W-:Y:S01]  /*13d0*/  SEL R2, R4, R17, !P1 ;  /* 0x0000001104027207 */ /* 0x000fe20004800000 */
[----:B------:R-:W-:Y:S06]  /*13e0*/  BRA `(.L_x_31) ;  /* 0x0000000000107947 */ /* 0x000fec0003800000 */
.L_x_30:
[----:B------:R-:W-:-:S04]  /*13f0*/  IMAD.MOV.U32 R17, RZ, RZ, R5 ;  /* 0x000000ffff117224 */ /* 0x000fc800078e0005 */
[----:B------:R-:W-:-:S05]  /*1400*/  @!P6 IMAD.MOV R17, RZ, RZ, -R17 ;  /* 0x000000ffff11e224 */ /* 0x000fca00078e0a11 */
[----:B------:R-:W-:-:S04]  /*1410*/  SEL R17, R4, R17, !P1 ;  /* 0x0000001104117207 */ /* 0x000fc80004800000 */
[----:B------:R-:W-:-:S07]  /*1420*/  IADD3 R2, PT, PT, R17, R6, RZ ;  /* 0x0000000611027210 */ /* 0x000fce0007ffe0ff */
.L_x_31:
[----:B------:R-:W-:Y:S05]  /*1430*/  BSYNC.RECONVERGENT B1 ;  /* 0x0000000000017941 */ /* 0x000fea0003800200 */
.L_x_29:
        /* <DEDUP_REMOVED lines=8> */
[----:B------:R-:W-:-:S04]  /*14c0*/  @!P6 IADD3 R5, PT, PT, -R5, RZ, RZ ;  /* 0x000000ff0505e210 */ /* 0x000fc80007ffe1ff */
[----:B------:R-:W-:Y:S01]  /*14d0*/  SEL R5, R4, R5, !P1 ;  /* 0x0000000504057207 */ /* 0x000fe20004800000 */
[----:B------:R-:W-:Y:S06]  /*14e0*/  BRA `(.L_x_34) ;  /* 0x00000000000c7947 */ /* 0x000fec0003800000 */
.L_x_33:
[----:B------:R-:W-:-:S05]  /*14f0*/  @!P6 IMAD.MOV R5, RZ, RZ, -R5 ;  /* 0x000000ffff05e224 */ /* 0x000fca00078e0a05 */
[----:B------:R-:W-:-:S05]  /*1500*/  SEL R5, R4, R5, !P1 ;  /* 0x0000000504057207 */ /* 0x000fca0004800000 */
[----:B------:R-:W-:-:S07]  /*1510*/  IMAD.IADD R5, R5, 0x1, R6 ;  /* 0x0000000105057824 */ /* 0x000fce00078e0206 */
.L_x_34:
[----:B------:R-:W-:Y:S05]  /*1520*/  BSYNC.RECONVERGENT B1 ;  /* 0x0000000000017941 */ /* 0x000fea0003800200 */
.L_x_32:
[----:B------:R-:W-:-:S04]  /*1530*/  IMAD R5, R5, R6, R25 ;  /* 0x0000000605057224 */ /* 0x000fc800078e0219 */
[----:B------:R-:W-:Y:S01]  /*1540*/  IMAD.WIDE R16, R5, 0x4, R14 ;  /* 0x0000000405107825 */ /* 0x000fe200078e020e */
[----:B------:R-:W-:Y:S01]  /*1550*/  IADD3 R0, PT, PT, R2, 0x1, RZ ;  /* 0x0000000102007810 */ /* 0x000fe20007ffe0ff */
[----:B------:R-:W0:Y:S04]  /*1560*/  LDC.64 R14, c[0x0][0x388] ;  /* 0x0000e200ff0e7b82 */ /* 0x000e280000000a00 */
[----:B------:R-:W2:Y:S01]  /*1570*/  LDG.E R16, desc[UR6][R16.64] ;  /* 0x0000000610107981 */ /* 0x000ea2000c1e1900 */
[----:B------:R-:W-:Y:S01]  /*1580*/  BSSY.RECONVERGENT B1, `(.L_x_35) ;  /* 0x0000024000017945 */ /* 0x000fe20003800200 */
[----:B--2---:R-:W-:-:S13]  /*1590*/  ISETP.NE.AND P2, PT, R16, 0x1, PT ;  /* 0x000000011000780c */ /* 0x004fda0003f45270 */
[----:B------:R-:W-:-:S04]  /*15a0*/  @P2 IMAD.MOV R0, RZ, RZ, R2 ;  /* 0x000000ffff002224 */ /* 0x000fc800078e0202 */
[----:B------:R-:W-:-:S05]  /*15b0*/  VIADD R2, R0, 0xfffffffc ;  /* 0xfffffffc00027836 */ /* 0x000fca0000000000 */
[----:B------:R-:W-:-:S13]  /*15c0*/  ISETP.GT.U32.AND P2, PT, R2, -0x3, PT ;  /* 0xfffffffd0200780c */ /* 0x000fda0003f44070 */
[----:B0-----:R-:W-:Y:S05]  /*15d0*/  @P2 BRA `(.L_x_36) ;  /* 0x0000000000382947 */ /* 0x001fea0003800000 */
[----:B------:R-:W-:Y:S01]  /*15e0*/  ISETP.GT.AND P2, PT, R19, -0x1, PT ;  /* 0xffffffff1300780c */ /* 0x000fe20003f44270 */
[----:B------:R-:W-:-:S12]  /*15f0*/  BSSY.RECONVERGENT B2, `(.L_x_37) ;  /* 0x0000008000027945 */ /* 0x000fd80003800200 */
[----:B------:R-:W-:Y:S05]  /*1600*/  @P2 BRA `(.L_x_38) ;  /* 0x0000000000102947 */ /* 0x000fea0003800000 */
[----:B------:R-:W-:-:S04]  /*1610*/  @!P0 IADD3 R24, PT, PT, -R24, RZ, RZ ;  /* 0x000000ff18188210 */ /* 0x000fc80007ffe1ff */
[----:B------:R-:W-:-:S05]  /*1620*/  SEL R5, R4, R24, !P1 ;  /* 0x0000001804057207 */ /* 0x000fca0004800000 */
[----:B------:R-:W-:Y:S01]  /*1630*/  IMAD.IADD R4, R5, 0x1, R6 ;  /* 0x0000000105047824 */ /* 0x000fe200078e0206 */
[----:B------:R-:W-:Y:S06]  /*1640*/  BRA `(.L_x_39) ;  /* 0x0000000000087947 */ /* 0x000fec0003800000 */
.L_x_38:
[----:B------:R-:W-:-:S05]  /*1650*/  @!P0 IMAD.MOV R24, RZ, RZ, -R24 ;  /* 0x000000ffff188224 */ /* 0x000fca00078e0a18 */
[----:B------:R-:W-:-:S07]  /*1660*/  SEL R4, R4, R24, !P1 ;  /* 0x0000001804047207 */ /* 0x000fce0004800000 */
.L_x_39:
[----:B------:R-:W-:Y:S05]  /*1670*/  BSYNC.RECONVERGENT B2 ;  /* 0x0000000000027941 */ /* 0x000fea0003800200 */
.L_x_37:
[----:B------:R-:W-:-:S04]  /*1680*/  IMAD R5, R4, R6, R9 ;  /* 0x0000000604057224 */ /* 0x000fc800078e0209 */
[----:B------:R-:W-:-:S05]  /*1690*/  IMAD.WIDE R14, R5, 0x4, R14 ;  /* 0x00000004050e7825 */ /* 0x000fca00078e020e */
[----:B------:R0:W-:Y:S01]  /*16a0*/  STG.E desc[UR6][R14.64], RZ ;  /* 0x000000ff0e007986 */ /* 0x0001e2000c101906 */
[----:B------:R-:W-:Y:S05]  /*16b0*/  BRA `(.L_x_40) ;  /* 0x0000000000407947 */ /* 0x000fea0003800000 */
.L_x_36:
[----:B------:R-:W-:-:S13]  /*16c0*/  ISETP.NE.AND P2, PT, R0, 0x3, PT ;  /* 0x000000030000780c */ /* 0x000fda0003f45270 */
[----:B------:R-:W-:Y:S05]  /*16d0*/  @P2 BRA `(.L_x_40) ;  /* 0x0000000000382947 */ /* 0x000fea0003800000 */
[----:B------:R-:W-:Y:S01]  /*16e0*/  ISETP.GT.AND P2, PT, R19, -0x1, PT ;  /* 0xffffffff1300780c */ /* 0x000fe20003f44270 */
[----:B------:R-:W-:-:S12]  /*16f0*/  BSSY.RECONVERGENT B2, `(.L_x_41) ;  /* 0x0000008000027945 */ /* 0x000fd80003800200 */
[----:B------:R-:W-:Y:S05]  /*1700*/  @P2 BRA `(.L_x_42) ;  /* 0x0000000000102947 */ /* 0x000fea0003800000 */
[----:B------:R-:W-:-:S04]  /*1710*/  @!P0 IADD3 R24, PT, PT, -R24, RZ, RZ ;  /* 0x000000ff18188210 */ /* 0x000fc80007ffe1ff */
[----:B------:R-:W-:-:S05]  /*1720*/  SEL R5, R4, R24, !P1 ;  /* 0x0000001804057207 */ /* 0x000fca0004800000 */
[----:B------:R-:W-:Y:S01]  /*1730*/  IMAD.IADD R4, R5, 0x1, R6 ;  /* 0x0000000105047824 */ /* 0x000fe200078e0206 */
[----:B------:R-:W-:Y:S06]  /*1740*/  BRA `(.L_x_43) ;  /* 0x0000000000087947 */ /* 0x000fec0003800000 */
.L_x_42:
[----:B------:R-:W-:-:S05]  /*1750*/  @!P0 IMAD.MOV R24, RZ, RZ, -R24 ;  /* 0x000000ffff188224 */ /* 0x000fca00078e0a18 */
[----:B------:R-:W-:-:S07]  /*1760*/  SEL R4, R4, R24, !P1 ;  /* 0x0000001804047207 */ /* 0x000fce0004800000 */
.L_x_43:
[----:B------:R-:W-:Y:S05]  /*1770*/  BSYNC.RECONVERGENT B2 ;  /* 0x0000000000027941 */ /* 0x000fea0003800200 */
.L_x_41:
[----:B------:R-:W-:Y:S02]  /*1780*/  IMAD R5, R4, R6, R9 ;  /* 0x0000000604057224 */ /* 0x000fe400078e0209 */
[----:B------:R-:W-:Y:S02]  /*1790*/  HFMA2 R17, -RZ, RZ, 0, 5.9604644775390625e-08 ;  /* 0x00000001ff117431 */ /* 0x000fe400000001ff */
[----:B------:R-:W-:-:S05]  /*17a0*/  IMAD.WIDE R14, R5, 0x4, R14 ;  /* 0x00000004050e7825 */ /* 0x000fca00078e020e */
[----:B------:R1:W-:Y:S02]  /*17b0*/  STG.E desc[UR6][R14.64], R17 ;  /* 0x000000110e007986 */ /* 0x0003e4000c101906 */
.L_x_40:
[----:B------:R-:W-:Y:S05]  /*17c0*/  BSYNC.RECONVERGENT B1 ;  /* 0x0000000000017941 */ /* 0x000fea0003800200 */
.L_x_35:
[C---:B------:R-:W-:Y:S01]  /*17d0*/  IMAD.IADD R8, R13.reuse, 0x1, R8 ;  /* 0x000000010d087824 */ /* 0x040fe200078e0208 */
[----:B------:R-:W-:-:S03]  /*17e0*/  IADD3 R9, PT, PT, R13, R9, RZ ;  /* 0x000000090d097210 */ /* 0x000fc60007ffe0ff */
[----:B------:R-:W-:-:S05]  /*17f0*/  VIADD R0, R8, 0x1 ;  /* 0x0000000108007836 */ /* 0x000fca0000000000 */
[----:B------:R-:W-:-:S13]  /*1800*/  ISETP.GE.AND P0, PT, R0, R3, PT ;  /* 0x000000030000720c */ /* 0x000fda0003f06270 */
[----:B------:R-:W-:Y:S05]  /*1810*/  @!P0 BRA `(.L_x_44) ;  /* 0xffffffe800708947 */ /* 0x000fea000383ffff */
.L_x_1:
[----:B--234-:R-:W-:Y:S05]  /*1820*/  BSYNC.RECONVERGENT B0 ;  /* 0x0000000000007941 */ /* 0x01cfea0003800200 */
.L_x_0:
[----:B------:R-:W2:Y:S01]  /*1830*/  LDCU UR4, c[0x0][0x390] ;  /* 0x00007200ff0477ac */ /* 0x000ea20008000800 */
[----:B------:R-:W-:-:S05]  /*1840*/  IMAD.IADD R19, R12, 0x1, R19 ;  /* 0x000000010c137824 */ /* 0x000fca00078e0213 */
[----:B--2---:R-:W-:-:S13]  /*1850*/  ISETP.GE.AND P0, PT, R19, UR4, PT ;  /* 0x0000000413007c0c */ /* 0x004fda000bf06270 */
[----:B------:R-:W-:Y:S05]  /*1860*/  @!P0 BRA `(.L_x_45) ;  /* 0xffffffe800348947 */ /* 0x000fea000383ffff */
[----:B------:R-:W-:Y:S05]  /*1870*/  EXIT ;  /* 0x000000000000794d */ /* 0x000fea0003800000 */
.L_x_46:
[----:B------:R-:W-:-:S00]  /*1880*/  BRA `(.L_x_46) ;  /* 0xfffffffc00fc7947 */ /* 0x000fc0000383ffff */
[----:B------:R-:W-:-:S00]  /*1890*/  NOP ;  /* 0x0000000000007918 */ /* 0x000fc00000000000 */
        /* <DEDUP_REMOVED lines=14> */
.L_x_47:


//--------------------- .nv.shared.reserved.0     --------------------------
	.section	.nv.shared.reserved.0,"aw",@nobits
	.weak		__nv_reservedSMEM_offset_0_alias
	.size		__nv_reservedSMEM_offset_0_alias, 0, 64
	.other		__nv_reservedSMEM_offset_0_alias,@"STO_CUDA_RESERVED_SHARED STV_DEFAULT"
__nv_reservedSMEM_offset_0_alias:
	.zero		0
	.zero		64


//--------------------- .nv.constant0._Z6evolvePiS_ii --------------------------
	.section	.nv.constant0._Z6evolvePiS_ii,"a",@progbits
	.sectionflags	@""
	.align	4
.nv.constant0._Z6evolvePiS_ii:
	.zero		920


//--------------------- SYMBOLS --------------------------

	.type		.nv.reservedSmem.offset0,@object
	.size		.nv.reservedSmem.offset0,0x4
